//
// Generated by NVIDIA NVVM Compiler
//
// Compiler Build ID: CL-36424714
// Cuda compilation tools, release 13.0, V13.0.88
// Based on NVVM 20.0.0
//

.version 9.0
.target sm_100
.address_size 64

	// .globl	_Z8AdditionPiS_S_

.visible .entry _Z8AdditionPiS_S_(
	.param .u64 .ptr .align 1 _Z8AdditionPiS_S__param_0,
	.param .u64 .ptr .align 1 _Z8AdditionPiS_S__param_1,
	.param .u64 .ptr .align 1 _Z8AdditionPiS_S__param_2
)
{
	.reg .b32 	%r<8>;
	.reg .b64 	%rd<11>;

	ld.param.u64 	%rd1, [_Z8AdditionPiS_S__param_0];
	ld.param.u64 	%rd2, [_Z8AdditionPiS_S__param_1];
	ld.param.u64 	%rd3, [_Z8AdditionPiS_S__param_2];
	cvta.to.global.u64 	%rd4, %rd3;
	cvta.to.global.u64 	%rd5, %rd2;
	cvta.to.global.u64 	%rd6, %rd1;
	mov.u32 	%r1, %ctaid.x;
	mov.u32 	%r2, %ntid.x;
	mov.u32 	%r3, %tid.x;
	mad.lo.s32 	%r4, %r1, %r2, %r3;
	mul.wide.s32 	%rd7, %r4, 4;
	add.s64 	%rd8, %rd6, %rd7;
	ld.global.u32 	%r5, [%rd8];
	add.s64 	%rd9, %rd5, %rd7;
	ld.global.u32 	%r6, [%rd9];
	mul.lo.s32 	%r7, %r6, %r5;
	add.s64 	%rd10, %rd4, %rd7;
	st.global.u32 	[%rd10], %r7;
	ret;

}


// ===== COMPILED SASS (sm_100) =====

	.target	sm_100

	.elftype	@"ET_EXEC"


//--------------------- .note.nv.tkinfo           --------------------------
	.section	.note.nv.tkinfo,"",@"SHT_NOTE"
	.sectionflags	@"SHF_NOTE_NV_TKINFO"
	.tkinfo
        /*0018*/ 	.word	0x00000002
        /*0030*/ 	.string	""
        /*0030*/ 	.string	"ptxas"
        /*0030*/ 	.string	"Cuda compilation tools, release 13.0, V13.0.88"
        /*0030*/ 	.string	"Build cuda_13.0.r13.0/compiler.36424714_0"
        /*0030*/ 	.string	"-arch sm_100 -m 64 "



//--------------------- .note.nv.cuinfo           --------------------------
	.section	.note.nv.cuinfo,"",@"SHT_NOTE"
	.sectionflags	@"SHF_NOTE_NV_CUINFO"
        /*0018*/ 	.short	0x0002
        /*001a*/ 	.short	0x0064
        /*001c*/ 	.short	0x0082
	.zero		2


//--------------------- .nv.info                  --------------------------
	.section	.nv.info,"",@"SHT_CUDA_INFO"
	.align	4


	//----- nvinfo : EIATTR_REGCOUNT
	.align		4
        /*0000*/ 	.byte	0x04, 0x2f
        /*0002*/ 	.short	(.L_1 - .L_0)
	.align		4
.L_0:
        /*0004*/ 	.word	index@(_Z8AdditionPiS_S_)
        /*0008*/ 	.word	0x0000000c


	//----- nvinfo : EIATTR_FRAME_SIZE
	.align		4
.L_1:
        /*000c*/ 	.byte	0x04, 0x11
        /*000e*/ 	.short	(.L_3 - .L_2)
	.align		4
.L_2:
        /*0010*/ 	.word	index@(_Z8AdditionPiS_S_)
        /*0014*/ 	.word	0x00000000


	//----- nvinfo : EIATTR_MIN_STACK_SIZE
	.align		4
.L_3:
        /*0018*/ 	.byte	0x04, 0x12
        /*001a*/ 	.short	(.L_5 - .L_4)
	.align		4
.L_4:
        /*001c*/ 	.word	index@(_Z8AdditionPiS_S_)
        /*0020*/ 	.word	0x00000000
.L_5:


//--------------------- .nv.compat                --------------------------
	.section	.nv.compat,"",@"SHT_CUDA_COMPAT_INFO"
	.align	4
        /*0000*/ 	.byte	0x02, 0x09, 0x00, 0x00, 0x02, 0x02, 0x01, 0x00, 0x02, 0x05, 0x05, 0x00, 0x03, 0x07, 0x01, 0x01
        /*0010*/ 	.byte	0x02, 0x03, 0x00, 0x00, 0x02, 0x06, 0x01, 0x00, 0x04, 0x0b, 0x08, 0x00, 0x09, 0x00, 0x00, 0x00
        /*0020*/ 	.byte	0x00, 0x00, 0x00, 0x00


//--------------------- .nv.info._Z8AdditionPiS_S_ --------------------------
	.section	.nv.info._Z8AdditionPiS_S_,"",@"SHT_CUDA_INFO"
	.sectionflags	@""
	.align	4


	//----- nvinfo : EIATTR_CUDA_API_VERSION
	.align		4
        /*0000*/ 	.byte	0x04, 0x37
        /*0002*/ 	.short	(.L_7 - .L_6)
.L_6:
        /*0004*/ 	.word	0x00000082


	//----- nvinfo : EIATTR_KPARAM_INFO
	.align		4
.L_7:
        /*0008*/ 	.byte	0x04, 0x17
        /*000a*/ 	.short	(.L_9 - .L_8)
.L_8:
        /*000c*/ 	.word	0x00000000
        /*0010*/ 	.short	0x0002
        /*0012*/ 	.short	0x0010
        /*0014*/ 	.byte	0x00, 0xf5, 0x21, 0x00


	//----- nvinfo : EIATTR_KPARAM_INFO
	.align		4
.L_9:
        /*0018*/ 	.byte	0x04, 0x17
        /*001a*/ 	.short	(.L_11 - .L_10)
.L_10:
        /*001c*/ 	.word	0x00000000
        /*0020*/ 	.short	0x0001
        /*0022*/ 	.short	0x0008
        /*0024*/ 	.byte	0x00, 0xf5, 0x21, 0x00


	//----- nvinfo : EIATTR_KPARAM_INFO
	.align		4
.L_11:
        /*0028*/ 	.byte	0x04, 0x17
        /*002a*/ 	.short	(.L_13 - .L_12)
.L_12:
        /*002c*/ 	.word	0x00000000
        /*0030*/ 	.short	0x0000
        /*0032*/ 	.short	0x0000
        /*0034*/ 	.byte	0x00, 0xf5, 0x21, 0x00


	//----- nvinfo : EIATTR_SPARSE_MMA_MASK
	.align		4
.L_13:
        /*0038*/ 	.byte	0x03, 0x50
        /*003a*/ 	.short	0x0000


	//----- nvinfo : EIATTR_MAXREG_COUNT
	.align		4
        /*003c*/ 	.byte	0x03, 0x1b
        /*003e*/ 	.short	0x00ff


	//----- nvinfo : EIATTR_MERCURY_ISA_VERSION
	.align		4
        /*0040*/ 	.byte	0x03, 0x5f
        /*0042*/ 	.short	0x0101


	//----- nvinfo : EIATTR_VRC_CTA_INIT_COUNT
	.align		4
        /*0044*/ 	.byte	0x02, 0x4a
	.zero		1
	.zero		1


	//----- nvinfo : EIATTR_EXIT_INSTR_OFFSETS
	.align		4
        /*0048*/ 	.byte	0x04, 0x1c
        /*004a*/ 	.short	(.L_15 - .L_14)


	//   ....[0]....
.L_14:
        /*004c*/ 	.word	0x00000100


	//----- nvinfo : EIATTR_CBANK_PARAM_SIZE
	.align		4
.L_15:
        /*0050*/ 	.byte	0x03, 0x19
        /*0052*/ 	.short	0x0018


	//----- nvinfo : EIATTR_PARAM_CBANK
	.align		4
        /*0054*/ 	.byte	0x04, 0x0a
        /*0056*/ 	.short	(.L_17 - .L_16)
	.align		4
.L_16:
        /*0058*/ 	.word	index@(.nv.constant0._Z8AdditionPiS_S_)
        /*005c*/ 	.short	0x0380
        /*005e*/ 	.short	0x0018


	//----- nvinfo : EIATTR_SW_WAR
	.align		4
.L_17:
        /*0060*/ 	.byte	0x04, 0x36
        /*0062*/ 	.short	(.L_19 - .L_18)
.L_18:
        /*0064*/ 	.word	0x00000008
.L_19:


//--------------------- .nv.callgraph             --------------------------
	.section	.nv.callgraph,"",@"SHT_CUDA_CALLGRAPH"
	.align	4
	.sectionentsize	8
	.align		4
        /*0000*/ 	.word	0x00000000
	.align		4
        /*0004*/ 	.word	0xffffffff
	.align		4
        /*0008*/ 	.word	0x00000000
	.align		4
        /*000c*/ 	.word	0xfffffffe
	.align		4
        /*0010*/ 	.word	0x00000000
	.align		4
        /*0014*/ 	.word	0xfffffffd
	.align		4
        /*0018*/ 	.word	0x00000000
	.align		4
        /*001c*/ 	.word	0xfffffffc


//--------------------- .text._Z8AdditionPiS_S_   --------------------------
	.section	.text._Z8AdditionPiS_S_,"ax",@progbits
	.align	128
        .global         _Z8AdditionPiS_S_
        .type           _Z8AdditionPiS_S_,@function
        .size           _Z8AdditionPiS_S_,(.L_x_1 - _Z8AdditionPiS_S_)
        .other          _Z8AdditionPiS_S_,@"STO_CUDA_ENTRY STV_DEFAULT"
_Z8AdditionPiS_S_:
.text._Z8AdditionPiS_S_:
[----:B------:R-:W-:Y:S01]  /*0000*/  LDC R1, c[0x0][0x37c] ;  /* 0x0000df00ff017b82 */ /* 0x000fe20000000800 */
[----:B------:R-:W0:Y:S07]  /*0010*/  S2R R0, SR_TID.X ;  /* 0x0000000000007919 */ /* 0x000e2e0000002100 */
[----:B------:R-:W0:Y:S01]  /*0020*/  S2UR UR6, SR_CTAID.X ;  /* 0x00000000000679c3 */ /* 0x000e220000002500 */
[----:B------:R-:W1:Y:S07]  /*0030*/  LDCU.64 UR4, c[0x0][0x358] ;  /* 0x00006b00ff0477ac */ /* 0x000e6e0008000a00 */
[----:B------:R-:W0:Y:S08]  /*0040*/  LDC R9, c[0x0][0x360] ;  /* 0x0000d800ff097b82 */ /* 0x000e300000000800 */
[----:B------:R-:W2:Y:S08]  /*0050*/  LDC.64 R2, c[0x0][0x380] ;  /* 0x0000e000ff027b82 */ /* 0x000eb00000000a00 */
[----:B------:R-:W3:Y:S01]  /*0060*/  LDC.64 R4, c[0x0][0x388] ;  /* 0x0000e200ff047b82 */ /* 0x000ee20000000a00 */
[----:B0-----:R-:W-:-:S07]  /*0070*/  IMAD R9, R9, UR6, R0 ;  /* 0x0000000609097c24 */ /* 0x001fce000f8e0200 */
[----:B------:R-:W0:Y:S01]  /*0080*/  LDC.64 R6, c[0x0][0x390] ;  /* 0x0000e400ff067b82 */ /* 0x000e220000000a00 */
[----:B--2---:R-:W-:-:S06]  /*0090*/  IMAD.WIDE R2, R9, 0x4, R2 ;  /* 0x0000000409027825 */ /* 0x004fcc00078e0202 */
[----:B-1----:R-:W2:Y:S01]  /*00a0*/  LDG.E R2, desc[UR4][R2.64] ;  /* 0x0000000402027981 */ /* 0x002ea2000c1e1900 */
[----:B---3--:R-:W-:-:S06]  /*00b0*/  IMAD.WIDE R4, R9, 0x4, R4 ;  /* 0x0000000409047825 */ /* 0x008fcc00078e0204 */
[----:B------:R-:W2:Y:S01]  /*00c0*/  LDG.E R5, desc[UR4][R4.64] ;  /* 0x0000000404057981 */ /* 0x000ea2000c1e1900 */
[----:B0-----:R-:W-:-:S04]  /*00d0*/  IMAD.WIDE R6, R9, 0x4, R6 ;  /* 0x0000000409067825 */ /* 0x001fc800078e0206 */
[----:B--2---:R-:W-:-:S05]  /*00e0*/  IMAD R9, R2, R5, RZ ;  /* 0x0000000502097224 */ /* 0x004fca00078e02ff */
[----:B------:R-:W-:Y:S01]  /*00f0*/  STG.E desc[UR4][R6.64], R9 ;  /* 0x0000000906007986 */ /* 0x000fe2000c101904 */
[----:B------:R-:W-:Y:S05]  /*0100*/  EXIT ;  /* 0x000000000000794d */ /* 0x000fea0003800000 */
.L_x_0:
[----:B------:R-:W-:-:S00]  /*0110*/  BRA `(.L_x_0) ;  /* 0xfffffffc00fc7947 */ /* 0x000fc0000383ffff */
[----:B------:R-:W-:-:S00]  /*0120*/  NOP ;  /* 0x0000000000007918 */ /* 0x000fc00000000000 */
        /* <DEDUP_REMOVED lines=13> */
.L_x_1:


//--------------------- .nv.shared.reserved.0     --------------------------
	.section	.nv.shared.reserved.0,"aw",@nobits
	.weak		__nv_reservedSMEM_offset_0_alias
	.size		__nv_reservedSMEM_offset_0_alias, 0, 64
	.other		__nv_reservedSMEM_offset_0_alias,@"STO_CUDA_RESERVED_SHARED STV_DEFAULT"
__nv_reservedSMEM_offset_0_alias:
	.zero		0
	.zero		64


//--------------------- .nv.constant0._Z8AdditionPiS_S_ --------------------------
	.section	.nv.constant0._Z8AdditionPiS_S_,"a",@progbits
	.sectionflags	@""
	.align	4
.nv.constant0._Z8AdditionPiS_S_:
	.zero		920


//--------------------- SYMBOLS --------------------------

	.type		.nv.reservedSmem.offset0,@object
	.size		.nv.reservedSmem.offset0,0x4
